//
// Generated by NVIDIA NVVM Compiler
//
// Compiler Build ID: CL-36424714
// Cuda compilation tools, release 13.0, V13.0.88
// Based on NVVM 20.0.0
//

.version 9.0
.target sm_100
.address_size 64

	// .globl	_Z9CUDACountPcS_jPj

.visible .entry _Z9CUDACountPcS_jPj(
	.param .u64 .ptr .align 1 _Z9CUDACountPcS_jPj_param_0,
	.param .u64 .ptr .align 1 _Z9CUDACountPcS_jPj_param_1,
	.param .u32 _Z9CUDACountPcS_jPj_param_2,
	.param .u64 .ptr .align 1 _Z9CUDACountPcS_jPj_param_3
)
{
	.reg .pred 	%p<4>;
	.reg .b16 	%rs<3>;
	.reg .b32 	%r<9>;
	.reg .b64 	%rd<11>;

	ld.param.u64 	%rd3, [_Z9CUDACountPcS_jPj_param_0];
	ld.param.u64 	%rd4, [_Z9CUDACountPcS_jPj_param_1];
	ld.param.u32 	%r4, [_Z9CUDACountPcS_jPj_param_2];
	ld.param.u64 	%rd5, [_Z9CUDACountPcS_jPj_param_3];
	setp.eq.s32 	%p1, %r4, 0;
	@%p1 bra 	$L__BB0_4;
	mov.u32 	%r1, %tid.x;
	cvta.to.global.u64 	%rd1, %rd3;
	cvta.to.global.u64 	%rd2, %rd4;
	mov.b32 	%r8, 0;
	bra.uni 	$L__BB0_3;
$L__BB0_2:
	add.s32 	%r8, %r8, 1;
	setp.eq.s32 	%p3, %r8, %r4;
	@%p3 bra 	$L__BB0_4;
$L__BB0_3:
	add.s32 	%r6, %r8, %r1;
	cvt.u64.u32 	%rd6, %r6;
	add.s64 	%rd7, %rd1, %rd6;
	ld.global.u8 	%rs1, [%rd7];
	cvt.u64.u32 	%rd8, %r8;
	add.s64 	%rd9, %rd2, %rd8;
	ld.global.u8 	%rs2, [%rd9];
	setp.eq.s16 	%p2, %rs1, %rs2;
	@%p2 bra 	$L__BB0_2;
	bra.uni 	$L__BB0_5;
$L__BB0_4:
	cvta.to.global.u64 	%rd10, %rd5;
	atom.global.add.u32 	%r7, [%rd10], 1;
$L__BB0_5:
	ret;

}


// ===== COMPILED SASS (sm_100) =====

	.target	sm_100

	.elftype	@"ET_EXEC"


//--------------------- .note.nv.tkinfo           --------------------------
	.section	.note.nv.tkinfo,"",@"SHT_NOTE"
	.sectionflags	@"SHF_NOTE_NV_TKINFO"
	.tkinfo
        /*0018*/ 	.word	0x00000002
        /*0030*/ 	.string	""
        /*0030*/ 	.string	"ptxas"
        /*0030*/ 	.string	"Cuda compilation tools, release 13.0, V13.0.88"
        /*0030*/ 	.string	"Build cuda_13.0.r13.0/compiler.36424714_0"
        /*0030*/ 	.string	"-arch sm_100 -m 64 "



//--------------------- .note.nv.cuinfo           --------------------------
	.section	.note.nv.cuinfo,"",@"SHT_NOTE"
	.sectionflags	@"SHF_NOTE_NV_CUINFO"
        /*0018*/ 	.short	0x0002
        /*001a*/ 	.short	0x0064
        /*001c*/ 	.short	0x0082
	.zero		2


//--------------------- .nv.info                  --------------------------
	.section	.nv.info,"",@"SHT_CUDA_INFO"
	.align	4


	//----- nvinfo : EIATTR_REGCOUNT
	.align		4
        /*0000*/ 	.byte	0x04, 0x2f
        /*0002*/ 	.short	(.L_1 - .L_0)
	.align		4
.L_0:
        /*0004*/ 	.word	index@(_Z9CUDACountPcS_jPj)
        /*0008*/ 	.word	0x00000008


	//----- nvinfo : EIATTR_FRAME_SIZE
	.align		4
.L_1:
        /*000c*/ 	.byte	0x04, 0x11
        /*000e*/ 	.short	(.L_3 - .L_2)
	.align		4
.L_2:
        /*0010*/ 	.word	index@(_Z9CUDACountPcS_jPj)
        /*0014*/ 	.word	0x00000000


	//----- nvinfo : EIATTR_MIN_STACK_SIZE
	.align		4
.L_3:
        /*0018*/ 	.byte	0x04, 0x12
        /*001a*/ 	.short	(.L_5 - .L_4)
	.align		4
.L_4:
        /*001c*/ 	.word	index@(_Z9CUDACountPcS_jPj)
        /*0020*/ 	.word	0x00000000
.L_5:


//--------------------- .nv.compat                --------------------------
	.section	.nv.compat,"",@"SHT_CUDA_COMPAT_INFO"
	.align	4
        /*0000*/ 	.byte	0x02, 0x09, 0x00, 0x00, 0x02, 0x02, 0x01, 0x00, 0x02, 0x05, 0x05, 0x00, 0x03, 0x07, 0x01, 0x01
        /*0010*/ 	.byte	0x02, 0x03, 0x00, 0x00, 0x02, 0x06, 0x01, 0x00, 0x04, 0x0b, 0x08, 0x00, 0x09, 0x00, 0x00, 0x00
        /*0020*/ 	.byte	0x00, 0x00, 0x00, 0x00


//--------------------- .nv.info._Z9CUDACountPcS_jPj --------------------------
	.section	.nv.info._Z9CUDACountPcS_jPj,"",@"SHT_CUDA_INFO"
	.sectionflags	@""
	.align	4


	//----- nvinfo : EIATTR_CUDA_API_VERSION
	.align		4
        /*0000*/ 	.byte	0x04, 0x37
        /*0002*/ 	.short	(.L_7 - .L_6)
.L_6:
        /*0004*/ 	.word	0x00000082


	//----- nvinfo : EIATTR_KPARAM_INFO
	.align		4
.L_7:
        /*0008*/ 	.byte	0x04, 0x17
        /*000a*/ 	.short	(.L_9 - .L_8)
.L_8:
        /*000c*/ 	.word	0x00000000
        /*0010*/ 	.short	0x0003
        /*0012*/ 	.short	0x0018
        /*0014*/ 	.byte	0x00, 0xf5, 0x21, 0x00


	//----- nvinfo : EIATTR_KPARAM_INFO
	.align		4
.L_9:
        /*0018*/ 	.byte	0x04, 0x17
        /*001a*/ 	.short	(.L_11 - .L_10)
.L_10:
        /*001c*/ 	.word	0x00000000
        /*0020*/ 	.short	0x0002
        /*0022*/ 	.short	0x0010
        /*0024*/ 	.byte	0x00, 0xf0, 0x11, 0x00


	//----- nvinfo : EIATTR_KPARAM_INFO
	.align		4
.L_11:
        /*0028*/ 	.byte	0x04, 0x17
        /*002a*/ 	.short	(.L_13 - .L_12)
.L_12:
        /*002c*/ 	.word	0x00000000
        /*0030*/ 	.short	0x0001
        /*0032*/ 	.short	0x0008
        /*0034*/ 	.byte	0x00, 0xf5, 0x21, 0x00


	//----- nvinfo : EIATTR_KPARAM_INFO
	.align		4
.L_13:
        /*0038*/ 	.byte	0x04, 0x17
        /*003a*/ 	.short	(.L_15 - .L_14)
.L_14:
        /*003c*/ 	.word	0x00000000
        /*0040*/ 	.short	0x0000
        /*0042*/ 	.short	0x0000
        /*0044*/ 	.byte	0x00, 0xf5, 0x21, 0x00


	//----- nvinfo : EIATTR_SPARSE_MMA_MASK
	.align		4
.L_15:
        /*0048*/ 	.byte	0x03, 0x50
        /*004a*/ 	.short	0x0000


	//----- nvinfo : EIATTR_MAXREG_COUNT
	.align		4
        /*004c*/ 	.byte	0x03, 0x1b
        /*004e*/ 	.short	0x00ff


	//----- nvinfo : EIATTR_MERCURY_ISA_VERSION
	.align		4
        /*0050*/ 	.byte	0x03, 0x5f
        /*0052*/ 	.short	0x0101


	//----- nvinfo : EIATTR_INT_WARP_WIDE_INSTR_OFFSETS
	.align		4
        /*0054*/ 	.byte	0x04, 0x31
        /*0056*/ 	.short	(.L_17 - .L_16)


	//   ....[0]....
.L_16:
        /*0058*/ 	.word	0x00000190


	//----- nvinfo : EIATTR_VRC_CTA_INIT_COUNT
	.align		4
.L_17:
        /*005c*/ 	.byte	0x02, 0x4a
	.zero		1
	.zero		1


	//----- nvinfo : EIATTR_EXIT_INSTR_OFFSETS
	.align		4
        /*0060*/ 	.byte	0x04, 0x1c
        /*0062*/ 	.short	(.L_19 - .L_18)


	//   ....[0]....
.L_18:
        /*0064*/ 	.word	0x00000150


	//   ....[1]....
        /*0068*/ 	.word	0x000001e0


	//----- nvinfo : EIATTR_CBANK_PARAM_SIZE
	.align		4
.L_19:
        /*006c*/ 	.byte	0x03, 0x19
        /*006e*/ 	.short	0x0020


	//----- nvinfo : EIATTR_PARAM_CBANK
	.align		4
        /*0070*/ 	.byte	0x04, 0x0a
        /*0072*/ 	.short	(.L_21 - .L_20)
	.align		4
.L_20:
        /*0074*/ 	.word	index@(.nv.constant0._Z9CUDACountPcS_jPj)
        /*0078*/ 	.short	0x0380
        /*007a*/ 	.short	0x0020


	//----- nvinfo : EIATTR_SW_WAR
	.align		4
.L_21:
        /*007c*/ 	.byte	0x04, 0x36
        /*007e*/ 	.short	(.L_23 - .L_22)
.L_22:
        /*0080*/ 	.word	0x00000008
.L_23:


//--------------------- .nv.callgraph             --------------------------
	.section	.nv.callgraph,"",@"SHT_CUDA_CALLGRAPH"
	.align	4
	.sectionentsize	8
	.align		4
        /*0000*/ 	.word	0x00000000
	.align		4
        /*0004*/ 	.word	0xffffffff
	.align		4
        /*0008*/ 	.word	0x00000000
	.align		4
        /*000c*/ 	.word	0xfffffffe
	.align		4
        /*0010*/ 	.word	0x00000000
	.align		4
        /*0014*/ 	.word	0xfffffffd
	.align		4
        /*0018*/ 	.word	0x00000000
	.align		4
        /*001c*/ 	.word	0xfffffffc


//--------------------- .text._Z9CUDACountPcS_jPj --------------------------
	.section	.text._Z9CUDACountPcS_jPj,"ax",@progbits
	.align	128
        .global         _Z9CUDACountPcS_jPj
        .type           _Z9CUDACountPcS_jPj,@function
        .size           _Z9CUDACountPcS_jPj,(.L_x_3 - _Z9CUDACountPcS_jPj)
        .other          _Z9CUDACountPcS_jPj,@"STO_CUDA_ENTRY STV_DEFAULT"
_Z9CUDACountPcS_jPj:
.text._Z9CUDACountPcS_jPj:
[----:B------:R-:W-:Y:S01]  /*0000*/  LDC R1, c[0x0][0x37c] ;  /* 0x0000df00ff017b82 */ /* 0x000fe20000000800 */
[----:B------:R-:W0:Y:S01]  /*0010*/  LDCU UR4, c[0x0][0x390] ;  /* 0x00007200ff0477ac */ /* 0x000e220008000800 */
[----:B------:R-:W1:Y:S01]  /*0020*/  LDCU.64 UR6, c[0x0][0x358] ;  /* 0x00006b00ff0677ac */ /* 0x000e620008000a00 */
[----:B0-----:R-:W-:-:S09]  /*0030*/  UISETP.NE.AND UP0, UPT, UR4, URZ, UPT ;  /* 0x000000ff0400728c */ /* 0x001fd2000bf05270 */
[----:B-1----:R-:W-:Y:S05]  /*0040*/  BRA.U !UP0, `(.L_x_0) ;  /* 0x0000000108487547 */ /* 0x002fea000b800000 */
[----:B------:R-:W0:Y:S01]  /*0050*/  S2R R0, SR_TID.X ;  /* 0x0000000000007919 */ /* 0x000e220000002100 */
[----:B------:R-:W1:Y:S01]  /*0060*/  LDCU UR9, c[0x0][0x390] ;  /* 0x00007200ff0977ac */ /* 0x000e620008000800 */
[----:B------:R-:W2:Y:S01]  /*0070*/  LDCU.128 UR12, c[0x0][0x380] ;  /* 0x00007000ff0c77ac */ /* 0x000ea20008000c00 */
[----:B------:R-:W-:-:S05]  /*0080*/  UMOV UR4, URZ ;  /* 0x000000ff00047c82 */ /* 0x000fca0008000000 */
.L_x_1:
[----:B--2---:R-:W-:Y:S02]  /*0090*/  UIADD3 UR5, UP0, UPT, UR4, UR14, URZ ;  /* 0x0000000e04057290 */ /* 0x004fe4000ff1e0ff */
[----:B0-----:R-:W-:Y:S02]  /*00a0*/  VIADD R2, R0, UR4 ;  /* 0x0000000400027c36 */ /* 0x001fe40008000000 */
[----:B------:R-:W-:-:S03]  /*00b0*/  UIADD3.X UR8, UPT, UPT, URZ, UR15, URZ, UP0, !UPT ;  /* 0x0000000fff087290 */ /* 0x000fc600087fe4ff */
[----:B------:R-:W-:Y:S01]  /*00c0*/  IADD3 R2, P0, PT, R2, UR12, RZ ;  /* 0x0000000c02027c10 */ /* 0x000fe2000ff1e0ff */
[----:B------:R-:W-:Y:S02]  /*00d0*/  IMAD.U32 R4, RZ, RZ, UR5 ;  /* 0x00000005ff047e24 */ /* 0x000fe4000f8e00ff */
[----:B------:R-:W-:Y:S01]  /*00e0*/  IMAD.U32 R5, RZ, RZ, UR8 ;  /* 0x00000008ff057e24 */ /* 0x000fe2000f8e00ff */
[----:B------:R-:W-:-:S05]  /*00f0*/  IADD3.X R3, PT, PT, RZ, UR13, RZ, P0, !PT ;  /* 0x0000000dff037c10 */ /* 0x000fca00087fe4ff */
[----:B------:R-:W2:Y:S04]  /*0100*/  LDG.E.U8 R2, desc[UR6][R2.64] ;  /* 0x0000000602027981 */ /* 0x000ea8000c1e1100 */
[----:B------:R-:W2:Y:S01]  /*0110*/  LDG.E.U8 R5, desc[UR6][R4.64] ;  /* 0x0000000604057981 */ /* 0x000ea2000c1e1100 */
[----:B------:R-:W-:-:S04]  /*0120*/  UIADD3 UR4, UPT, UPT, UR4, 0x1, URZ ;  /* 0x0000000104047890 */ /* 0x000fc8000fffe0ff */
[----:B-1----:R-:W-:Y:S01]  /*0130*/  UISETP.NE.AND UP0, UPT, UR4, UR9, UPT ;  /* 0x000000090400728c */ /* 0x002fe2000bf05270 */
[----:B--2---:R-:W-:-:S13]  /*0140*/  ISETP.NE.AND P0, PT, R2, R5, PT ;  /* 0x000000050200720c */ /* 0x004fda0003f05270 */
[----:B------:R-:W-:Y:S05]  /*0150*/  @P0 EXIT ;  /* 0x000000000000094d */ /* 0x000fea0003800000 */
[----:B------:R-:W-:Y:S05]  /*0160*/  BRA.U UP0, `(.L_x_1) ;  /* 0xfffffffd00c87547 */ /* 0x000fea000b83ffff */
.L_x_0:
[----:B------:R-:W0:Y:S01]  /*0170*/  S2R R0, SR_LANEID ;  /* 0x0000000000007919 */ /* 0x000e220000000000 */
[----:B------:R-:W1:Y:S01]  /*0180*/  LDC.64 R2, c[0x0][0x398] ;  /* 0x0000e600ff027b82 */ /* 0x000e620000000a00 */
[----:B------:R-:W-:Y:S02]  /*0190*/  VOTEU.ANY UR5, UPT, PT ;  /* 0x0000000000057886 */ /* 0x000fe400038e0100 */
[----:B------:R-:W-:Y:S02]  /*01a0*/  UFLO.U32 UR8, UR5 ;  /* 0x00000005000872bd */ /* 0x000fe400080e0000 */
[----:B------:R-:W1:Y:S04]  /*01b0*/  POPC R5, UR5 ;  /* 0x0000000500057d09 */ /* 0x000e680008000000 */
[----:B0-----:R-:W-:-:S13]  /*01c0*/  ISETP.EQ.U32.AND P0, PT, R0, UR8, PT ;  /* 0x0000000800007c0c */ /* 0x001fda000bf02070 */
[----:B-1----:R-:W-:Y:S01]  /*01d0*/  @P0 REDG.E.ADD.STRONG.GPU desc[UR6][R2.64], R5 ;  /* 0x000000050200098e */ /* 0x002fe2000c12e106 */
[----:B------:R-:W-:Y:S05]  /*01e0*/  EXIT ;  /* 0x000000000000794d */ /* 0x000fea0003800000 */
.L_x_2:
[----:B------:R-:W-:-:S00]  /*01f0*/  BRA `(.L_x_2) ;  /* 0xfffffffc00fc7947 */ /* 0x000fc0000383ffff */
[----:B------:R-:W-:-:S00]  /*0200*/  NOP ;  /* 0x0000000000007918 */ /* 0x000fc00000000000 */
[----:B------:R-:W-:-:S00]  /*0210*/  NOP ;  /* 0x0000000000007918 */ /* 0x000fc00000000000 */
[----:B------:R-:W-:-:S00]  /*0220*/  NOP ;  /* 0x0000000000007918 */ /* 0x000fc00000000000 */
[----:B------:R-:W-:-:S00]  /*0230*/  NOP ;  /* 0x0000000000007918 */ /* 0x000fc00000000000 */
[----:B------:R-:W-:-:S00]  /*0240*/  NOP ;  /* 0x0000000000007918 */ /* 0x000fc00000000000 */
[----:B------:R-:W-:-:S00]  /*0250*/  NOP ;  /* 0x0000000000007918 */ /* 0x000fc00000000000 */
[----:B------:R-:W-:-:S00]  /*0260*/  NOP ;  /* 0x0000000000007918 */ /* 0x000fc00000000000 */
[----:B------:R-:W-:-:S00]  /*0270*/  NOP ;  /* 0x0000000000007918 */ /* 0x000fc00000000000 */
.L_x_3:


//--------------------- .nv.shared.reserved.0     --------------------------
	.section	.nv.shared.reserved.0,"aw",@nobits
	.weak		__nv_reservedSMEM_offset_0_alias
	.size		__nv_reservedSMEM_offset_0_alias, 0, 64
	.other		__nv_reservedSMEM_offset_0_alias,@"STO_CUDA_RESERVED_SHARED STV_DEFAULT"
__nv_reservedSMEM_offset_0_alias:
	.zero		0
	.zero		64


//--------------------- .nv.constant0._Z9CUDACountPcS_jPj --------------------------
	.section	.nv.constant0._Z9CUDACountPcS_jPj,"a",@progbits
	.sectionflags	@""
	.align	4
.nv.constant0._Z9CUDACountPcS_jPj:
	.zero		928


//--------------------- SYMBOLS --------------------------

	.type		.nv.reservedSmem.offset0,@object
	.size		.nv.reservedSmem.offset0,0x4
